//
// Generated by NVIDIA NVVM Compiler
//
// Compiler Build ID: CL-36424714
// Cuda compilation tools, release 13.0, V13.0.88
// Based on NVVM 20.0.0
//

.version 9.0
.target sm_100
.address_size 64

	// .globl	_Z8kernel_1ddddddPd

.visible .entry _Z8kernel_1ddddddPd(
	.param .f64 _Z8kernel_1ddddddPd_param_0,
	.param .f64 _Z8kernel_1ddddddPd_param_1,
	.param .f64 _Z8kernel_1ddddddPd_param_2,
	.param .f64 _Z8kernel_1ddddddPd_param_3,
	.param .f64 _Z8kernel_1ddddddPd_param_4,
	.param .f64 _Z8kernel_1ddddddPd_param_5,
	.param .u64 .ptr .align 1 _Z8kernel_1ddddddPd_param_6
)
{
	.reg .b32 	%r<5>;
	.reg .b64 	%rd<3>;
	.reg .b64 	%fd<28>;

	ld.param.f64 	%fd1, [_Z8kernel_1ddddddPd_param_0];
	ld.param.f64 	%fd2, [_Z8kernel_1ddddddPd_param_1];
	ld.param.f64 	%fd3, [_Z8kernel_1ddddddPd_param_2];
	ld.param.f64 	%fd4, [_Z8kernel_1ddddddPd_param_3];
	ld.param.f64 	%fd5, [_Z8kernel_1ddddddPd_param_4];
	ld.param.f64 	%fd6, [_Z8kernel_1ddddddPd_param_5];
	ld.param.u64 	%rd1, [_Z8kernel_1ddddddPd_param_6];
	cvta.to.global.u64 	%rd2, %rd1;
	mul.f64 	%fd7, %fd2, %fd3;
	cvt.rzi.s32.f64 	%r1, %fd7;
	cvt.rn.f64.s32 	%fd8, %r1;
	mul.f64 	%fd9, %fd4, %fd8;
	sub.f64 	%fd10, %fd2, %fd9;
	mul.f64 	%fd11, %fd1, %fd3;
	cvt.rzi.s32.f64 	%r2, %fd11;
	cvt.rn.f64.s32 	%fd12, %r2;
	mul.f64 	%fd13, %fd4, %fd12;
	sub.f64 	%fd14, %fd1, %fd13;
	mul.f64 	%fd15, %fd10, %fd12;
	fma.rn.f64 	%fd16, %fd14, %fd8, %fd15;
	mul.f64 	%fd17, %fd3, %fd16;
	cvt.rzi.s32.f64 	%r3, %fd17;
	cvt.rn.f64.s32 	%fd18, %r3;
	mul.f64 	%fd19, %fd4, %fd18;
	sub.f64 	%fd20, %fd16, %fd19;
	mul.f64 	%fd21, %fd4, %fd20;
	fma.rn.f64 	%fd22, %fd10, %fd14, %fd21;
	mul.f64 	%fd23, %fd5, %fd22;
	cvt.rzi.s32.f64 	%r4, %fd23;
	cvt.rn.f64.s32 	%fd24, %r4;
	mul.f64 	%fd25, %fd6, %fd24;
	sub.f64 	%fd26, %fd22, %fd25;
	mul.f64 	%fd27, %fd5, %fd26;
	st.global.f64 	[%rd2], %fd27;
	ret;

}


// ===== COMPILED SASS (sm_100) =====

	.target	sm_100

	.elftype	@"ET_EXEC"


//--------------------- .note.nv.tkinfo           --------------------------
	.section	.note.nv.tkinfo,"",@"SHT_NOTE"
	.sectionflags	@"SHF_NOTE_NV_TKINFO"
	.tkinfo
        /*0018*/ 	.word	0x00000002
        /*0030*/ 	.string	""
        /*0030*/ 	.string	"ptxas"
        /*0030*/ 	.string	"Cuda compilation tools, release 13.0, V13.0.88"
        /*0030*/ 	.string	"Build cuda_13.0.r13.0/compiler.36424714_0"
        /*0030*/ 	.string	"-arch sm_100 -m 64 "



//--------------------- .note.nv.cuinfo           --------------------------
	.section	.note.nv.cuinfo,"",@"SHT_NOTE"
	.sectionflags	@"SHF_NOTE_NV_CUINFO"
        /*0018*/ 	.short	0x0002
        /*001a*/ 	.short	0x0064
        /*001c*/ 	.short	0x0082
	.zero		2


//--------------------- .nv.info                  --------------------------
	.section	.nv.info,"",@"SHT_CUDA_INFO"
	.align	4


	//----- nvinfo : EIATTR_REGCOUNT
	.align		4
        /*0000*/ 	.byte	0x04, 0x2f
        /*0002*/ 	.short	(.L_1 - .L_0)
	.align		4
.L_0:
        /*0004*/ 	.word	index@(_Z8kernel_1ddddddPd)
        /*0008*/ 	.word	0x00000014


	//----- nvinfo : EIATTR_FRAME_SIZE
	.align		4
.L_1:
        /*000c*/ 	.byte	0x04, 0x11
        /*000e*/ 	.short	(.L_3 - .L_2)
	.align		4
.L_2:
        /*0010*/ 	.word	index@(_Z8kernel_1ddddddPd)
        /*0014*/ 	.word	0x00000000


	//----- nvinfo : EIATTR_MIN_STACK_SIZE
	.align		4
.L_3:
        /*0018*/ 	.byte	0x04, 0x12
        /*001a*/ 	.short	(.L_5 - .L_4)
	.align		4
.L_4:
        /*001c*/ 	.word	index@(_Z8kernel_1ddddddPd)
        /*0020*/ 	.word	0x00000000
.L_5:


//--------------------- .nv.compat                --------------------------
	.section	.nv.compat,"",@"SHT_CUDA_COMPAT_INFO"
	.align	4
        /*0000*/ 	.byte	0x02, 0x09, 0x00, 0x00, 0x02, 0x02, 0x01, 0x00, 0x02, 0x05, 0x05, 0x00, 0x03, 0x07, 0x01, 0x01
        /*0010*/ 	.byte	0x02, 0x03, 0x00, 0x00, 0x02, 0x06, 0x01, 0x00, 0x04, 0x0b, 0x08, 0x00, 0x01, 0x00, 0x00, 0x00
        /*0020*/ 	.byte	0x00, 0x00, 0x00, 0x00


//--------------------- .nv.info._Z8kernel_1ddddddPd --------------------------
	.section	.nv.info._Z8kernel_1ddddddPd,"",@"SHT_CUDA_INFO"
	.sectionflags	@""
	.align	4


	//----- nvinfo : EIATTR_CUDA_API_VERSION
	.align		4
        /*0000*/ 	.byte	0x04, 0x37
        /*0002*/ 	.short	(.L_7 - .L_6)
.L_6:
        /*0004*/ 	.word	0x00000082


	//----- nvinfo : EIATTR_KPARAM_INFO
	.align		4
.L_7:
        /*0008*/ 	.byte	0x04, 0x17
        /*000a*/ 	.short	(.L_9 - .L_8)
.L_8:
        /*000c*/ 	.word	0x00000000
        /*0010*/ 	.short	0x0006
        /*0012*/ 	.short	0x0030
        /*0014*/ 	.byte	0x00, 0xf5, 0x21, 0x00


	//----- nvinfo : EIATTR_KPARAM_INFO
	.align		4
.L_9:
        /*0018*/ 	.byte	0x04, 0x17
        /*001a*/ 	.short	(.L_11 - .L_10)
.L_10:
        /*001c*/ 	.word	0x00000000
        /*0020*/ 	.short	0x0005
        /*0022*/ 	.short	0x0028
        /*0024*/ 	.byte	0x00, 0xf0, 0x21, 0x00


	//----- nvinfo : EIATTR_KPARAM_INFO
	.align		4
.L_11:
        /*0028*/ 	.byte	0x04, 0x17
        /*002a*/ 	.short	(.L_13 - .L_12)
.L_12:
        /*002c*/ 	.word	0x00000000
        /*0030*/ 	.short	0x0004
        /*0032*/ 	.short	0x0020
        /*0034*/ 	.byte	0x00, 0xf0, 0x21, 0x00


	//----- nvinfo : EIATTR_KPARAM_INFO
	.align		4
.L_13:
        /*0038*/ 	.byte	0x04, 0x17
        /*003a*/ 	.short	(.L_15 - .L_14)
.L_14:
        /*003c*/ 	.word	0x00000000
        /*0040*/ 	.short	0x0003
        /*0042*/ 	.short	0x0018
        /*0044*/ 	.byte	0x00, 0xf0, 0x21, 0x00


	//----- nvinfo : EIATTR_KPARAM_INFO
	.align		4
.L_15:
        /*0048*/ 	.byte	0x04, 0x17
        /*004a*/ 	.short	(.L_17 - .L_16)
.L_16:
        /*004c*/ 	.word	0x00000000
        /*0050*/ 	.short	0x0002
        /*0052*/ 	.short	0x0010
        /*0054*/ 	.byte	0x00, 0xf0, 0x21, 0x00


	//----- nvinfo : EIATTR_KPARAM_INFO
	.align		4
.L_17:
        /*0058*/ 	.byte	0x04, 0x17
        /*005a*/ 	.short	(.L_19 - .L_18)
.L_18:
        /*005c*/ 	.word	0x00000000
        /*0060*/ 	.short	0x0001
        /*0062*/ 	.short	0x0008
        /*0064*/ 	.byte	0x00, 0xf0, 0x21, 0x00


	//----- nvinfo : EIATTR_KPARAM_INFO
	.align		4
.L_19:
        /*0068*/ 	.byte	0x04, 0x17
        /*006a*/ 	.short	(.L_21 - .L_20)
.L_20:
        /*006c*/ 	.word	0x00000000
        /*0070*/ 	.short	0x0000
        /*0072*/ 	.short	0x0000
        /*0074*/ 	.byte	0x00, 0xf0, 0x21, 0x00


	//----- nvinfo : EIATTR_SPARSE_MMA_MASK
	.align		4
.L_21:
        /*0078*/ 	.byte	0x03, 0x50
        /*007a*/ 	.short	0x0000


	//----- nvinfo : EIATTR_MAXREG_COUNT
	.align		4
        /*007c*/ 	.byte	0x03, 0x1b
        /*007e*/ 	.short	0x00ff


	//----- nvinfo : EIATTR_MERCURY_ISA_VERSION
	.align		4
        /*0080*/ 	.byte	0x03, 0x5f
        /*0082*/ 	.short	0x0101


	//----- nvinfo : EIATTR_VRC_CTA_INIT_COUNT
	.align		4
        /*0084*/ 	.byte	0x02, 0x4a
	.zero		1
	.zero		1


	//----- nvinfo : EIATTR_EXIT_INSTR_OFFSETS
	.align		4
        /*0088*/ 	.byte	0x04, 0x1c
        /*008a*/ 	.short	(.L_23 - .L_22)


	//   ....[0]....
.L_22:
        /*008c*/ 	.word	0x000001d0


	//----- nvinfo : EIATTR_CBANK_PARAM_SIZE
	.align		4
.L_23:
        /*0090*/ 	.byte	0x03, 0x19
        /*0092*/ 	.short	0x0038


	//----- nvinfo : EIATTR_PARAM_CBANK
	.align		4
        /*0094*/ 	.byte	0x04, 0x0a
        /*0096*/ 	.short	(.L_25 - .L_24)
	.align		4
.L_24:
        /*0098*/ 	.word	index@(.nv.constant0._Z8kernel_1ddddddPd)
        /*009c*/ 	.short	0x0380
        /*009e*/ 	.short	0x0038


	//----- nvinfo : EIATTR_SW_WAR
	.align		4
.L_25:
        /*00a0*/ 	.byte	0x04, 0x36
        /*00a2*/ 	.short	(.L_27 - .L_26)
.L_26:
        /*00a4*/ 	.word	0x00000008
.L_27:


//--------------------- .nv.callgraph             --------------------------
	.section	.nv.callgraph,"",@"SHT_CUDA_CALLGRAPH"
	.align	4
	.sectionentsize	8
	.align		4
        /*0000*/ 	.word	0x00000000
	.align		4
        /*0004*/ 	.word	0xffffffff
	.align		4
        /*0008*/ 	.word	0x00000000
	.align		4
        /*000c*/ 	.word	0xfffffffe
	.align		4
        /*0010*/ 	.word	0x00000000
	.align		4
        /*0014*/ 	.word	0xfffffffd
	.align		4
        /*0018*/ 	.word	0x00000000
	.align		4
        /*001c*/ 	.word	0xfffffffc


//--------------------- .text._Z8kernel_1ddddddPd --------------------------
	.section	.text._Z8kernel_1ddddddPd,"ax",@progbits
	.align	128
        .global         _Z8kernel_1ddddddPd
        .type           _Z8kernel_1ddddddPd,@function
        .size           _Z8kernel_1ddddddPd,(.L_x_1 - _Z8kernel_1ddddddPd)
        .other          _Z8kernel_1ddddddPd,@"STO_CUDA_ENTRY STV_DEFAULT"
_Z8kernel_1ddddddPd:
.text._Z8kernel_1ddddddPd:
[----:B------:R-:W-:Y:S08]  /*0000*/  LDC R1, c[0x0][0x37c] ;  /* 0x0000df00ff017b82 */ /* 0x000ff00000000800 */
[----:B------:R-:W0:Y:S01]  /*0010*/  LDC.64 R16, c[0x0][0x390] ;  /* 0x0000e400ff107b82 */ /* 0x000e220000000a00 */
[----:B------:R-:W0:Y:S01]  /*0020*/  LDCU.128 UR4, c[0x0][0x380] ;  /* 0x00007000ff0477ac */ /* 0x000e220008000c00 */
[----:B------:R-:W1:Y:S06]  /*0030*/  LDCU.128 UR8, c[0x0][0x3a0] ;  /* 0x00007400ff0877ac */ /* 0x000e6c0008000c00 */
[----:B------:R-:W2:Y:S01]  /*0040*/  LDC.64 R2, c[0x0][0x398] ;  /* 0x0000e600ff027b82 */ /* 0x000ea20000000a00 */
[----:B0-----:R-:W-:-:S02]  /*0050*/  DMUL R4, R16, UR6 ;  /* 0x0000000610047c28 */ /* 0x001fc40008000000 */
[----:B------:R-:W-:-:S04]  /*0060*/  DMUL R10, R16, UR4 ;  /* 0x00000004100a7c28 */ /* 0x000fc80008000000 */
[----:B------:R-:W0:Y:S08]  /*0070*/  F2I.F64.TRUNC R0, R4 ;  /* 0x0000000400007311 */ /* 0x000e30000030d100 */
[----:B------:R-:W3:Y:S08]  /*0080*/  F2I.F64.TRUNC R10, R10 ;  /* 0x0000000a000a7311 */ /* 0x000ef0000030d100 */
[----:B0-----:R-:W2:Y:S08]  /*0090*/  I2F.F64 R6, R0 ;  /* 0x0000000000067312 */ /* 0x001eb00000201c00 */
[----:B---3--:R0:W3:Y:S01]  /*00a0*/  I2F.F64 R12, R10 ;  /* 0x0000000a000c7312 */ /* 0x0080e20000201c00 */
[-C--:B--2---:R-:W-:Y:S01]  /*00b0*/  DFMA R8, -R6, R2.reuse, UR6 ;  /* 0x0000000606087e2b */ /* 0x084fe20008000102 */
[----:B0-----:R-:W0:Y:S01]  /*00c0*/  LDC.64 R10, c[0x0][0x3b0] ;  /* 0x0000ec00ff0a7b82 */ /* 0x001e220000000a00 */
[----:B---3--:R-:W-:Y:S01]  /*00d0*/  DFMA R14, -R12, R2, UR4 ;  /* 0x000000040c0e7e2b */ /* 0x008fe20008000102 */
[----:B------:R-:W0:Y:S05]  /*00e0*/  LDCU.64 UR4, c[0x0][0x358] ;  /* 0x00006b00ff0477ac */ /* 0x000e2a0008000a00 */
[----:B------:R-:W-:-:S08]  /*00f0*/  DMUL R12, R8, R12 ;  /* 0x0000000c080c7228 */ /* 0x000fd00000000000 */
[----:B------:R-:W-:-:S08]  /*0100*/  DFMA R12, R6, R14, R12 ;  /* 0x0000000e060c722b */ /* 0x000fd0000000000c */
[----:B------:R-:W-:-:S10]  /*0110*/  DMUL R6, R12, R16 ;  /* 0x000000100c067228 */ /* 0x000fd40000000000 */
[----:B------:R-:W2:Y:S08]  /*0120*/  F2I.F64.TRUNC R6, R6 ;  /* 0x0000000600067311 */ /* 0x000eb0000030d100 */
[----:B--2---:R-:W2:Y:S02]  /*0130*/  I2F.F64 R4, R6 ;  /* 0x0000000600047312 */ /* 0x004ea40000201c00 */
[----:B--2---:R-:W-:-:S08]  /*0140*/  DFMA R4, -R4, R2, R12 ;  /* 0x000000020404722b */ /* 0x004fd0000000010c */
[----:B------:R-:W-:-:S08]  /*0150*/  DMUL R4, R4, R2 ;  /* 0x0000000204047228 */ /* 0x000fd00000000000 */
[----:B------:R-:W-:-:S08]  /*0160*/  DFMA R4, R8, R14, R4 ;  /* 0x0000000e0804722b */ /* 0x000fd00000000004 */
[----:B-1----:R-:W-:-:S10]  /*0170*/  DMUL R2, R4, UR8 ;  /* 0x0000000804027c28 */ /* 0x002fd40008000000 */
[----:B------:R-:W1:Y:S08]  /*0180*/  F2I.F64.TRUNC R2, R2 ;  /* 0x0000000200027311 */ /* 0x000e70000030d100 */
[----:B-1----:R-:W1:Y:S02]  /*0190*/  I2F.F64 R8, R2 ;  /* 0x0000000200087312 */ /* 0x002e640000201c00 */
[----:B-1----:R-:W-:-:S08]  /*01a0*/  DFMA R8, -R8, UR10, R4 ;  /* 0x0000000a08087c2b */ /* 0x002fd00008000104 */
[----:B------:R-:W-:-:S07]  /*01b0*/  DMUL R8, R8, UR8 ;  /* 0x0000000808087c28 */ /* 0x000fce0008000000 */
[----:B0-----:R-:W-:Y:S01]  /*01c0*/  STG.E.64 desc[UR4][R10.64], R8 ;  /* 0x000000080a007986 */ /* 0x001fe2000c101b04 */
[----:B------:R-:W-:Y:S05]  /*01d0*/  EXIT ;  /* 0x000000000000794d */ /* 0x000fea0003800000 */
.L_x_0:
[----:B------:R-:W-:-:S00]  /*01e0*/  BRA `(.L_x_0) ;  /* 0xfffffffc00fc7947 */ /* 0x000fc0000383ffff */
[----:B------:R-:W-:-:S00]  /*01f0*/  NOP ;  /* 0x0000000000007918 */ /* 0x000fc00000000000 */
        /* <DEDUP_REMOVED lines=8> */
.L_x_1:


//--------------------- .nv.shared.reserved.0     --------------------------
	.section	.nv.shared.reserved.0,"aw",@nobits
	.weak		__nv_reservedSMEM_offset_0_alias
	.size		__nv_reservedSMEM_offset_0_alias, 0, 64
	.other		__nv_reservedSMEM_offset_0_alias,@"STO_CUDA_RESERVED_SHARED STV_DEFAULT"
__nv_reservedSMEM_offset_0_alias:
	.zero		0
	.zero		64


//--------------------- .nv.constant0._Z8kernel_1ddddddPd --------------------------
	.section	.nv.constant0._Z8kernel_1ddddddPd,"a",@progbits
	.sectionflags	@""
	.align	4
.nv.constant0._Z8kernel_1ddddddPd:
	.zero		952


//--------------------- SYMBOLS --------------------------

	.type		.nv.reservedSmem.offset0,@object
	.size		.nv.reservedSmem.offset0,0x4
